//
// Generated by NVIDIA NVVM Compiler
//
// Compiler Build ID: CL-36424714
// Cuda compilation tools, release 13.0, V13.0.88
// Based on NVVM 20.0.0
//

.version 9.0
.target sm_100
.address_size 64

	// .globl	_Z14gpu_prefix_sumPfS_i
.extern .shared .align 16 .b8 sdata[];

.visible .entry _Z14gpu_prefix_sumPfS_i(
	.param .u64 .ptr .align 1 _Z14gpu_prefix_sumPfS_i_param_0,
	.param .u64 .ptr .align 1 _Z14gpu_prefix_sumPfS_i_param_1,
	.param .u32 _Z14gpu_prefix_sumPfS_i_param_2
)
{
	.reg .pred 	%p<12>;
	.reg .b32 	%r<32>;
	.reg .b32 	%f<17>;
	.reg .b64 	%rd<14>;

	ld.param.u64 	%rd6, [_Z14gpu_prefix_sumPfS_i_param_0];
	ld.param.u64 	%rd5, [_Z14gpu_prefix_sumPfS_i_param_1];
	ld.param.u32 	%r19, [_Z14gpu_prefix_sumPfS_i_param_2];
	cvta.to.global.u64 	%rd1, %rd6;
	mov.u32 	%r20, %ctaid.x;
	mov.u32 	%r21, %ntid.x;
	mov.u32 	%r22, %tid.x;
	mad.lo.s32 	%r1, %r20, %r21, %r22;
	setp.ge.s32 	%p1, %r1, %r19;
	@%p1 bra 	$L__BB0_19;
	cvta.to.global.u64 	%rd7, %rd5;
	mul.wide.s32 	%rd8, %r1, 4;
	add.s64 	%rd9, %rd1, %rd8;
	ld.global.f32 	%f1, [%rd9];
	add.s64 	%rd2, %rd7, %rd8;
	st.global.f32 	[%rd2], %f1;
	bar.sync 	0;
	setp.lt.s32 	%p2, %r19, 2;
	@%p2 bra 	$L__BB0_19;
	add.s32 	%r2, %r19, -1;
	add.s32 	%r24, %r19, -2;
	and.b32  	%r3, %r2, 3;
	setp.lt.u32 	%p3, %r24, 3;
	mov.b32 	%r31, 1;
	@%p3 bra 	$L__BB0_14;
	and.b32  	%r4, %r2, -4;
	mov.b32 	%r28, 0;
	mov.u32 	%r27, %r1;
$L__BB0_4:
	add.s32 	%r7, %r28, 1;
	setp.lt.s32 	%p4, %r1, %r7;
	add.s32 	%r26, %r27, -1;
	mul.wide.s32 	%rd10, %r26, 4;
	add.s64 	%rd3, %rd1, %rd10;
	@%p4 bra 	$L__BB0_6;
	ld.global.f32 	%f2, [%rd2];
	ld.global.f32 	%f3, [%rd3];
	add.f32 	%f4, %f2, %f3;
	st.global.f32 	[%rd2], %f4;
$L__BB0_6:
	bar.sync 	0;
	setp.le.s32 	%p5, %r1, %r7;
	@%p5 bra 	$L__BB0_8;
	ld.global.f32 	%f5, [%rd2];
	ld.global.f32 	%f6, [%rd3+-4];
	add.f32 	%f7, %f5, %f6;
	st.global.f32 	[%rd2], %f7;
$L__BB0_8:
	bar.sync 	0;
	add.s32 	%r8, %r7, 2;
	setp.lt.s32 	%p6, %r1, %r8;
	@%p6 bra 	$L__BB0_10;
	ld.global.f32 	%f8, [%rd2];
	ld.global.f32 	%f9, [%rd3+-8];
	add.f32 	%f10, %f8, %f9;
	st.global.f32 	[%rd2], %f10;
$L__BB0_10:
	bar.sync 	0;
	add.s32 	%r9, %r8, 1;
	setp.lt.s32 	%p7, %r1, %r9;
	@%p7 bra 	$L__BB0_12;
	ld.global.f32 	%f11, [%rd2];
	ld.global.f32 	%f12, [%rd3+-12];
	add.f32 	%f13, %f11, %f12;
	st.global.f32 	[%rd2], %f13;
$L__BB0_12:
	bar.sync 	0;
	add.s32 	%r28, %r28, 4;
	add.s32 	%r27, %r27, -4;
	setp.ne.s32 	%p8, %r9, %r4;
	@%p8 bra 	$L__BB0_4;
	add.s32 	%r31, %r28, 1;
$L__BB0_14:
	setp.eq.s32 	%p9, %r3, 0;
	@%p9 bra 	$L__BB0_19;
	neg.s32 	%r30, %r3;
$L__BB0_16:
	.pragma "nounroll";
	setp.lt.s32 	%p10, %r1, %r31;
	@%p10 bra 	$L__BB0_18;
	ld.global.f32 	%f14, [%rd2];
	mul.wide.s32 	%rd12, %r31, 4;
	sub.s64 	%rd13, %rd9, %rd12;
	ld.global.f32 	%f15, [%rd13];
	add.f32 	%f16, %f14, %f15;
	st.global.f32 	[%rd2], %f16;
$L__BB0_18:
	bar.sync 	0;
	add.s32 	%r31, %r31, 1;
	add.s32 	%r30, %r30, 1;
	setp.ne.s32 	%p11, %r30, 0;
	@%p11 bra 	$L__BB0_16;
$L__BB0_19:
	ret;

}
	// .globl	_Z21gpu_prefix_sum_sharedPfS_i
.visible .entry _Z21gpu_prefix_sum_sharedPfS_i(
	.param .u64 .ptr .align 1 _Z21gpu_prefix_sum_sharedPfS_i_param_0,
	.param .u64 .ptr .align 1 _Z21gpu_prefix_sum_sharedPfS_i_param_1,
	.param .u32 _Z21gpu_prefix_sum_sharedPfS_i_param_2
)
{
	.reg .pred 	%p<7>;
	.reg .b32 	%r<18>;
	.reg .b32 	%f<9>;
	.reg .b64 	%rd<9>;

	ld.param.u64 	%rd1, [_Z21gpu_prefix_sum_sharedPfS_i_param_0];
	ld.param.u64 	%rd2, [_Z21gpu_prefix_sum_sharedPfS_i_param_1];
	ld.param.u32 	%r7, [_Z21gpu_prefix_sum_sharedPfS_i_param_2];
	mov.u32 	%r8, %ctaid.x;
	mov.u32 	%r1, %ntid.x;
	mov.u32 	%r2, %tid.x;
	mad.lo.s32 	%r3, %r8, %r1, %r2;
	setp.ge.s32 	%p1, %r3, %r7;
	shl.b32 	%r9, %r2, 2;
	mov.u32 	%r10, sdata;
	add.s32 	%r4, %r10, %r9;
	@%p1 bra 	$L__BB1_2;
	cvta.to.global.u64 	%rd3, %rd1;
	mul.wide.s32 	%rd4, %r3, 4;
	add.s64 	%rd5, %rd3, %rd4;
	ld.global.f32 	%f3, [%rd5];
	st.shared.f32 	[%r4], %f3;
	bra.uni 	$L__BB1_3;
$L__BB1_2:
	mov.b32 	%r11, 0;
	st.shared.u32 	[%r4], %r11;
$L__BB1_3:
	bar.sync 	0;
	setp.lt.u32 	%p2, %r1, 2;
	@%p2 bra 	$L__BB1_10;
	mov.b32 	%r17, 1;
$L__BB1_5:
	setp.lt.u32 	%p3, %r2, %r17;
	mov.f32 	%f8, 0f00000000;
	@%p3 bra 	$L__BB1_7;
	sub.s32 	%r13, %r2, %r17;
	shl.b32 	%r14, %r13, 2;
	add.s32 	%r16, %r10, %r14;
	ld.shared.f32 	%f8, [%r16];
$L__BB1_7:
	setp.lt.u32 	%p4, %r2, %r17;
	bar.sync 	0;
	@%p4 bra 	$L__BB1_9;
	ld.shared.f32 	%f5, [%r4];
	add.f32 	%f6, %f8, %f5;
	st.shared.f32 	[%r4], %f6;
$L__BB1_9:
	bar.sync 	0;
	shl.b32 	%r17, %r17, 1;
	setp.lt.u32 	%p5, %r17, %r1;
	@%p5 bra 	$L__BB1_5;
$L__BB1_10:
	setp.ge.u32 	%p6, %r2, %r7;
	@%p6 bra 	$L__BB1_12;
	ld.shared.f32 	%f7, [%r4];
	cvta.to.global.u64 	%rd6, %rd2;
	mul.wide.s32 	%rd7, %r3, 4;
	add.s64 	%rd8, %rd6, %rd7;
	st.global.f32 	[%rd8], %f7;
$L__BB1_12:
	ret;

}
	// .globl	_Z15gpu_gemm_globalPfS_S_iii
.visible .entry _Z15gpu_gemm_globalPfS_S_iii(
	.param .u64 .ptr .align 1 _Z15gpu_gemm_globalPfS_S_iii_param_0,
	.param .u64 .ptr .align 1 _Z15gpu_gemm_globalPfS_S_iii_param_1,
	.param .u64 .ptr .align 1 _Z15gpu_gemm_globalPfS_S_iii_param_2,
	.param .u32 _Z15gpu_gemm_globalPfS_S_iii_param_3,
	.param .u32 _Z15gpu_gemm_globalPfS_S_iii_param_4,
	.param .u32 _Z15gpu_gemm_globalPfS_S_iii_param_5
)
{
	.reg .pred 	%p<13>;
	.reg .b32 	%r<43>;
	.reg .b32 	%f<68>;
	.reg .b64 	%rd<53>;

	ld.param.u64 	%rd7, [_Z15gpu_gemm_globalPfS_S_iii_param_0];
	ld.param.u64 	%rd8, [_Z15gpu_gemm_globalPfS_S_iii_param_1];
	ld.param.u64 	%rd6, [_Z15gpu_gemm_globalPfS_S_iii_param_2];
	ld.param.u32 	%r20, [_Z15gpu_gemm_globalPfS_S_iii_param_3];
	ld.param.u32 	%r18, [_Z15gpu_gemm_globalPfS_S_iii_param_4];
	ld.param.u32 	%r19, [_Z15gpu_gemm_globalPfS_S_iii_param_5];
	cvta.to.global.u64 	%rd1, %rd8;
	cvta.to.global.u64 	%rd2, %rd7;
	mov.u32 	%r22, %ctaid.x;
	mov.u32 	%r23, %ntid.x;
	mov.u32 	%r24, %tid.x;
	mad.lo.s32 	%r1, %r22, %r23, %r24;
	mov.u32 	%r25, %ctaid.y;
	mov.u32 	%r26, %ntid.y;
	mov.u32 	%r27, %tid.y;
	mad.lo.s32 	%r28, %r25, %r26, %r27;
	setp.ge.s32 	%p1, %r1, %r19;
	setp.ge.s32 	%p2, %r28, %r20;
	or.pred  	%p3, %p1, %p2;
	@%p3 bra 	$L__BB2_14;
	setp.lt.s32 	%p4, %r18, 1;
	mov.f32 	%f67, 0f00000000;
	@%p4 bra 	$L__BB2_13;
	mul.lo.s32 	%r3, %r18, %r28;
	and.b32  	%r4, %r18, 7;
	setp.lt.u32 	%p5, %r18, 8;
	mov.f32 	%f67, 0f00000000;
	mov.b32 	%r41, 0;
	@%p5 bra 	$L__BB2_5;
	and.b32  	%r41, %r18, 2147483640;
	neg.s32 	%r39, %r41;
	shl.b32 	%r7, %r19, 3;
	mul.wide.u32 	%rd9, %r3, 4;
	add.s64 	%rd10, %rd9, %rd2;
	add.s64 	%rd52, %rd10, 16;
	mov.f32 	%f67, 0f00000000;
	mul.wide.s32 	%rd13, %r19, 4;
	mov.u32 	%r38, %r1;
$L__BB2_4:
	.pragma "nounroll";
	ld.global.f32 	%f17, [%rd52+-16];
	mul.wide.s32 	%rd11, %r38, 4;
	add.s64 	%rd12, %rd1, %rd11;
	ld.global.f32 	%f18, [%rd12];
	fma.rn.f32 	%f19, %f17, %f18, %f67;
	ld.global.f32 	%f20, [%rd52+-12];
	add.s64 	%rd14, %rd12, %rd13;
	ld.global.f32 	%f21, [%rd14];
	fma.rn.f32 	%f22, %f20, %f21, %f19;
	ld.global.f32 	%f23, [%rd52+-8];
	add.s64 	%rd15, %rd14, %rd13;
	ld.global.f32 	%f24, [%rd15];
	fma.rn.f32 	%f25, %f23, %f24, %f22;
	ld.global.f32 	%f26, [%rd52+-4];
	add.s64 	%rd16, %rd15, %rd13;
	ld.global.f32 	%f27, [%rd16];
	fma.rn.f32 	%f28, %f26, %f27, %f25;
	ld.global.f32 	%f29, [%rd52];
	add.s64 	%rd17, %rd16, %rd13;
	ld.global.f32 	%f30, [%rd17];
	fma.rn.f32 	%f31, %f29, %f30, %f28;
	ld.global.f32 	%f32, [%rd52+4];
	add.s64 	%rd18, %rd17, %rd13;
	ld.global.f32 	%f33, [%rd18];
	fma.rn.f32 	%f34, %f32, %f33, %f31;
	ld.global.f32 	%f35, [%rd52+8];
	add.s64 	%rd19, %rd18, %rd13;
	ld.global.f32 	%f36, [%rd19];
	fma.rn.f32 	%f37, %f35, %f36, %f34;
	ld.global.f32 	%f38, [%rd52+12];
	add.s64 	%rd20, %rd19, %rd13;
	ld.global.f32 	%f39, [%rd20];
	fma.rn.f32 	%f67, %f38, %f39, %f37;
	add.s32 	%r39, %r39, 8;
	add.s32 	%r38, %r38, %r7;
	add.s64 	%rd52, %rd52, 32;
	setp.ne.s32 	%p6, %r39, 0;
	@%p6 bra 	$L__BB2_4;
$L__BB2_5:
	setp.eq.s32 	%p7, %r4, 0;
	@%p7 bra 	$L__BB2_13;
	and.b32  	%r13, %r18, 3;
	setp.lt.u32 	%p8, %r4, 4;
	@%p8 bra 	$L__BB2_8;
	add.s32 	%r30, %r41, %r3;
	mul.wide.u32 	%rd21, %r30, 4;
	add.s64 	%rd22, %rd2, %rd21;
	ld.global.f32 	%f41, [%rd22];
	mad.lo.s32 	%r31, %r41, %r19, %r1;
	mul.wide.s32 	%rd23, %r31, 4;
	add.s64 	%rd24, %rd1, %rd23;
	ld.global.f32 	%f42, [%rd24];
	fma.rn.f32 	%f43, %f41, %f42, %f67;
	cvt.u64.u32 	%rd25, %r3;
	cvt.u64.u32 	%rd26, %r41;
	add.s64 	%rd27, %rd26, %rd25;
	shl.b64 	%rd28, %rd27, 2;
	add.s64 	%rd29, %rd2, %rd28;
	ld.global.f32 	%f44, [%rd29+4];
	mul.wide.s32 	%rd30, %r19, 4;
	add.s64 	%rd31, %rd24, %rd30;
	ld.global.f32 	%f45, [%rd31];
	fma.rn.f32 	%f46, %f44, %f45, %f43;
	ld.global.f32 	%f47, [%rd29+8];
	add.s64 	%rd32, %rd31, %rd30;
	ld.global.f32 	%f48, [%rd32];
	fma.rn.f32 	%f49, %f47, %f48, %f46;
	ld.global.f32 	%f50, [%rd29+12];
	add.s64 	%rd33, %rd32, %rd30;
	ld.global.f32 	%f51, [%rd33];
	fma.rn.f32 	%f67, %f50, %f51, %f49;
	add.s32 	%r41, %r41, 4;
$L__BB2_8:
	setp.eq.s32 	%p9, %r13, 0;
	@%p9 bra 	$L__BB2_13;
	setp.eq.s32 	%p10, %r13, 1;
	@%p10 bra 	$L__BB2_11;
	add.s32 	%r32, %r41, %r3;
	mul.wide.u32 	%rd34, %r32, 4;
	add.s64 	%rd35, %rd2, %rd34;
	ld.global.f32 	%f53, [%rd35];
	mad.lo.s32 	%r33, %r41, %r19, %r1;
	mul.wide.s32 	%rd36, %r33, 4;
	add.s64 	%rd37, %rd1, %rd36;
	ld.global.f32 	%f54, [%rd37];
	fma.rn.f32 	%f55, %f53, %f54, %f67;
	cvt.u64.u32 	%rd38, %r3;
	cvt.u64.u32 	%rd39, %r41;
	add.s64 	%rd40, %rd39, %rd38;
	shl.b64 	%rd41, %rd40, 2;
	add.s64 	%rd42, %rd2, %rd41;
	ld.global.f32 	%f56, [%rd42+4];
	mul.wide.s32 	%rd43, %r19, 4;
	add.s64 	%rd44, %rd37, %rd43;
	ld.global.f32 	%f57, [%rd44];
	fma.rn.f32 	%f67, %f56, %f57, %f55;
	add.s32 	%r41, %r41, 2;
$L__BB2_11:
	and.b32  	%r34, %r18, 1;
	setp.eq.b32 	%p11, %r34, 1;
	not.pred 	%p12, %p11;
	@%p12 bra 	$L__BB2_13;
	add.s32 	%r35, %r41, %r3;
	mul.wide.u32 	%rd45, %r35, 4;
	add.s64 	%rd46, %rd2, %rd45;
	ld.global.f32 	%f58, [%rd46];
	mad.lo.s32 	%r36, %r41, %r19, %r1;
	mul.wide.s32 	%rd47, %r36, 4;
	add.s64 	%rd48, %rd1, %rd47;
	ld.global.f32 	%f59, [%rd48];
	fma.rn.f32 	%f67, %f58, %f59, %f67;
$L__BB2_13:
	mad.lo.s32 	%r37, %r19, %r28, %r1;
	cvta.to.global.u64 	%rd49, %rd6;
	mul.wide.s32 	%rd50, %r37, 4;
	add.s64 	%rd51, %rd49, %rd50;
	st.global.f32 	[%rd51], %f67;
$L__BB2_14:
	ret;

}


// ===== COMPILED SASS (sm_100) =====

	.target	sm_100

	.elftype	@"ET_EXEC"


//--------------------- .note.nv.tkinfo           --------------------------
	.section	.note.nv.tkinfo,"",@"SHT_NOTE"
	.sectionflags	@"SHF_NOTE_NV_TKINFO"
	.tkinfo
        /*0018*/ 	.word	0x00000002
        /*0030*/ 	.string	""
        /*0030*/ 	.string	"ptxas"
        /*0030*/ 	.string	"Cuda compilation tools, release 13.0, V13.0.88"
        /*0030*/ 	.string	"Build cuda_13.0.r13.0/compiler.36424714_0"
        /*0030*/ 	.string	"-arch sm_100 -m 64 "



//--------------------- .note.nv.cuinfo           --------------------------
	.section	.note.nv.cuinfo,"",@"SHT_NOTE"
	.sectionflags	@"SHF_NOTE_NV_CUINFO"
        /*0018*/ 	.short	0x0002
        /*001a*/ 	.short	0x0064
        /*001c*/ 	.short	0x0082
	.zero		2


//--------------------- .nv.info                  --------------------------
	.section	.nv.info,"",@"SHT_CUDA_INFO"
	.align	4


	//----- nvinfo : EIATTR_REGCOUNT
	.align		4
        /*0000*/ 	.byte	0x04, 0x2f
        /*0002*/ 	.short	(.L_1 - .L_0)
	.align		4
.L_0:
        /*0004*/ 	.word	index@(_Z14gpu_prefix_sumPfS_i)
        /*0008*/ 	.word	0x00000016


	//----- nvinfo : EIATTR_FRAME_SIZE
	.align		4
.L_1:
        /*000c*/ 	.byte	0x04, 0x11
        /*000e*/ 	.short	(.L_3 - .L_2)
	.align		4
.L_2:
        /*0010*/ 	.word	index@(_Z14gpu_prefix_sumPfS_i)
        /*0014*/ 	.word	0x00000000


	//----- nvinfo : EIATTR_REGCOUNT
	.align		4
.L_3:
        /*0018*/ 	.byte	0x04, 0x2f
        /*001a*/ 	.short	(.L_5 - .L_4)
	.align		4
.L_4:
        /*001c*/ 	.word	index@(_Z21gpu_prefix_sum_sharedPfS_i)
        /*0020*/ 	.word	0x0000000c


	//----- nvinfo : EIATTR_FRAME_SIZE
	.align		4
.L_5:
        /*0024*/ 	.byte	0x04, 0x11
        /*0026*/ 	.short	(.L_7 - .L_6)
	.align		4
.L_6:
        /*0028*/ 	.word	index@(_Z21gpu_prefix_sum_sharedPfS_i)
        /*002c*/ 	.word	0x00000000


	//----- nvinfo : EIATTR_REGCOUNT
	.align		4
.L_7:
        /*0030*/ 	.byte	0x04, 0x2f
        /*0032*/ 	.short	(.L_9 - .L_8)
	.align		4
.L_8:
        /*0034*/ 	.word	index@(_Z15gpu_gemm_globalPfS_S_iii)
        /*0038*/ 	.word	0x00000020


	//----- nvinfo : EIATTR_FRAME_SIZE
	.align		4
.L_9:
        /*003c*/ 	.byte	0x04, 0x11
        /*003e*/ 	.short	(.L_11 - .L_10)
	.align		4
.L_10:
        /*0040*/ 	.word	index@(_Z15gpu_gemm_globalPfS_S_iii)
        /*0044*/ 	.word	0x00000000


	//----- nvinfo : EIATTR_MIN_STACK_SIZE
	.align		4
.L_11:
        /*0048*/ 	.byte	0x04, 0x12
        /*004a*/ 	.short	(.L_13 - .L_12)
	.align		4
.L_12:
        /*004c*/ 	.word	index@(_Z15gpu_gemm_globalPfS_S_iii)
        /*0050*/ 	.word	0x00000000


	//----- nvinfo : EIATTR_MIN_STACK_SIZE
	.align		4
.L_13:
        /*0054*/ 	.byte	0x04, 0x12
        /*0056*/ 	.short	(.L_15 - .L_14)
	.align		4
.L_14:
        /*0058*/ 	.word	index@(_Z21gpu_prefix_sum_sharedPfS_i)
        /*005c*/ 	.word	0x00000000


	//----- nvinfo : EIATTR_MIN_STACK_SIZE
	.align		4
.L_15:
        /*0060*/ 	.byte	0x04, 0x12
        /*0062*/ 	.short	(.L_17 - .L_16)
	.align		4
.L_16:
        /*0064*/ 	.word	index@(_Z14gpu_prefix_sumPfS_i)
        /*0068*/ 	.word	0x00000000
.L_17:


//--------------------- .nv.compat                --------------------------
	.section	.nv.compat,"",@"SHT_CUDA_COMPAT_INFO"
	.align	4
        /*0000*/ 	.byte	0x02, 0x09, 0x00, 0x00, 0x02, 0x02, 0x01, 0x00, 0x02, 0x05, 0x05, 0x00, 0x03, 0x07, 0x01, 0x01
        /*0010*/ 	.byte	0x02, 0x03, 0x00, 0x00, 0x02, 0x06, 0x01, 0x00, 0x04, 0x0b, 0x08, 0x00, 0x09, 0x00, 0x00, 0x00
        /*0020*/ 	.byte	0x00, 0x00, 0x00, 0x00


//--------------------- .nv.info._Z15gpu_gemm_globalPfS_S_iii --------------------------
	.section	.nv.info._Z15gpu_gemm_globalPfS_S_iii,"",@"SHT_CUDA_INFO"
	.sectionflags	@""
	.align	4


	//----- nvinfo : EIATTR_CUDA_API_VERSION
	.align		4
        /*0000*/ 	.byte	0x04, 0x37
        /*0002*/ 	.short	(.L_19 - .L_18)
.L_18:
        /*0004*/ 	.word	0x00000082


	//----- nvinfo : EIATTR_KPARAM_INFO
	.align		4
.L_19:
        /*0008*/ 	.byte	0x04, 0x17
        /*000a*/ 	.short	(.L_21 - .L_20)
.L_20:
        /*000c*/ 	.word	0x00000000
        /*0010*/ 	.short	0x0005
        /*0012*/ 	.short	0x0020
        /*0014*/ 	.byte	0x00, 0xf0, 0x11, 0x00


	//----- nvinfo : EIATTR_KPARAM_INFO
	.align		4
.L_21:
        /*0018*/ 	.byte	0x04, 0x17
        /*001a*/ 	.short	(.L_23 - .L_22)
.L_22:
        /*001c*/ 	.word	0x00000000
        /*0020*/ 	.short	0x0004
        /*0022*/ 	.short	0x001c
        /*0024*/ 	.byte	0x00, 0xf0, 0x11, 0x00


	//----- nvinfo : EIATTR_KPARAM_INFO
	.align		4
.L_23:
        /*0028*/ 	.byte	0x04, 0x17
        /*002a*/ 	.short	(.L_25 - .L_24)
.L_24:
        /*002c*/ 	.word	0x00000000
        /*0030*/ 	.short	0x0003
        /*0032*/ 	.short	0x0018
        /*0034*/ 	.byte	0x00, 0xf0, 0x11, 0x00


	//----- nvinfo : EIATTR_KPARAM_INFO
	.align		4
.L_25:
        /*0038*/ 	.byte	0x04, 0x17
        /*003a*/ 	.short	(.L_27 - .L_26)
.L_26:
        /*003c*/ 	.word	0x00000000
        /*0040*/ 	.short	0x0002
        /*0042*/ 	.short	0x0010
        /*0044*/ 	.byte	0x00, 0xf5, 0x21, 0x00


	//----- nvinfo : EIATTR_KPARAM_INFO
	.align		4
.L_27:
        /*0048*/ 	.byte	0x04, 0x17
        /*004a*/ 	.short	(.L_29 - .L_28)
.L_28:
        /*004c*/ 	.word	0x00000000
        /*0050*/ 	.short	0x0001
        /*0052*/ 	.short	0x0008
        /*0054*/ 	.byte	0x00, 0xf5, 0x21, 0x00


	//----- nvinfo : EIATTR_KPARAM_INFO
	.align		4
.L_29:
        /*0058*/ 	.byte	0x04, 0x17
        /*005a*/ 	.short	(.L_31 - .L_30)
.L_30:
        /*005c*/ 	.word	0x00000000
        /*0060*/ 	.short	0x0000
        /*0062*/ 	.short	0x0000
        /*0064*/ 	.byte	0x00, 0xf5, 0x21, 0x00


	//----- nvinfo : EIATTR_SPARSE_MMA_MASK
	.align		4
.L_31:
        /*0068*/ 	.byte	0x03, 0x50
        /*006a*/ 	.short	0x0000


	//----- nvinfo : EIATTR_MAXREG_COUNT
	.align		4
        /*006c*/ 	.byte	0x03, 0x1b
        /*006e*/ 	.short	0x00ff


	//----- nvinfo : EIATTR_MERCURY_ISA_VERSION
	.align		4
        /*0070*/ 	.byte	0x03, 0x5f
        /*0072*/ 	.short	0x0101


	//----- nvinfo : EIATTR_VRC_CTA_INIT_COUNT
	.align		4
        /*0074*/ 	.byte	0x02, 0x4a
	.zero		1
	.zero		1


	//----- nvinfo : EIATTR_EXIT_INSTR_OFFSETS
	.align		4
        /*0078*/ 	.byte	0x04, 0x1c
        /*007a*/ 	.short	(.L_33 - .L_32)


	//   ....[0]....
.L_32:
        /*007c*/ 	.word	0x000000d0


	//   ....[1]....
        /*0080*/ 	.word	0x000008f0


	//----- nvinfo : EIATTR_CBANK_PARAM_SIZE
	.align		4
.L_33:
        /*0084*/ 	.byte	0x03, 0x19
        /*0086*/ 	.short	0x0024


	//----- nvinfo : EIATTR_PARAM_CBANK
	.align		4
        /*0088*/ 	.byte	0x04, 0x0a
        /*008a*/ 	.short	(.L_35 - .L_34)
	.align		4
.L_34:
        /*008c*/ 	.word	index@(.nv.constant0._Z15gpu_gemm_globalPfS_S_iii)
        /*0090*/ 	.short	0x0380
        /*0092*/ 	.short	0x0024


	//----- nvinfo : EIATTR_SW_WAR
	.align		4
.L_35:
        /*0094*/ 	.byte	0x04, 0x36
        /*0096*/ 	.short	(.L_37 - .L_36)
.L_36:
        /*0098*/ 	.word	0x00000008
.L_37:


//--------------------- .nv.info._Z21gpu_prefix_sum_sharedPfS_i --------------------------
	.section	.nv.info._Z21gpu_prefix_sum_sharedPfS_i,"",@"SHT_CUDA_INFO"
	.sectionflags	@""
	.align	4


	//----- nvinfo : EIATTR_CUDA_API_VERSION
	.align		4
        /*0000*/ 	.byte	0x04, 0x37
        /*0002*/ 	.short	(.L_39 - .L_38)
.L_38:
        /*0004*/ 	.word	0x00000082


	//----- nvinfo : EIATTR_KPARAM_INFO
	.align		4
.L_39:
        /*0008*/ 	.byte	0x04, 0x17
        /*000a*/ 	.short	(.L_41 - .L_40)
.L_40:
        /*000c*/ 	.word	0x00000000
        /*0010*/ 	.short	0x0002
        /*0012*/ 	.short	0x0010
        /*0014*/ 	.byte	0x00, 0xf0, 0x11, 0x00


	//----- nvinfo : EIATTR_KPARAM_INFO
	.align		4
.L_41:
        /*0018*/ 	.byte	0x04, 0x17
        /*001a*/ 	.short	(.L_43 - .L_42)
.L_42:
        /*001c*/ 	.word	0x00000000
        /*0020*/ 	.short	0x0001
        /*0022*/ 	.short	0x0008
        /*0024*/ 	.byte	0x00, 0xf5, 0x21, 0x00


	//----- nvinfo : EIATTR_KPARAM_INFO
	.align		4
.L_43:
        /*0028*/ 	.byte	0x04, 0x17
        /*002a*/ 	.short	(.L_45 - .L_44)
.L_44:
        /*002c*/ 	.word	0x00000000
        /*0030*/ 	.short	0x0000
        /*0032*/ 	.short	0x0000
        /*0034*/ 	.byte	0x00, 0xf5, 0x21, 0x00


	//----- nvinfo : EIATTR_SPARSE_MMA_MASK
	.align		4
.L_45:
        /*0038*/ 	.byte	0x03, 0x50
        /*003a*/ 	.short	0x0000


	//----- nvinfo : EIATTR_MAXREG_COUNT
	.align		4
        /*003c*/ 	.byte	0x03, 0x1b
        /*003e*/ 	.short	0x00ff


	//----- nvinfo : EIATTR_NUM_BARRIERS
	.align		4
        /*0040*/ 	.byte	0x02, 0x4c
        /*0042*/ 	.byte	0x01
	.zero		1


	//----- nvinfo : EIATTR_MERCURY_ISA_VERSION
	.align		4
        /*0044*/ 	.byte	0x03, 0x5f
        /*0046*/ 	.short	0x0101


	//----- nvinfo : EIATTR_VRC_CTA_INIT_COUNT
	.align		4
        /*0048*/ 	.byte	0x02, 0x4a
	.zero		1
	.zero		1


	//----- nvinfo : EIATTR_EXIT_INSTR_OFFSETS
	.align		4
        /*004c*/ 	.byte	0x04, 0x1c
        /*004e*/ 	.short	(.L_47 - .L_46)


	//   ....[0]....
.L_46:
        /*0050*/ 	.word	0x00000240


	//   ....[1]....
        /*0054*/ 	.word	0x00000290


	//----- nvinfo : EIATTR_CBANK_PARAM_SIZE
	.align		4
.L_47:
        /*0058*/ 	.byte	0x03, 0x19
        /*005a*/ 	.short	0x0014


	//----- nvinfo : EIATTR_PARAM_CBANK
	.align		4
        /*005c*/ 	.byte	0x04, 0x0a
        /*005e*/ 	.short	(.L_49 - .L_48)
	.align		4
.L_48:
        /*0060*/ 	.word	index@(.nv.constant0._Z21gpu_prefix_sum_sharedPfS_i)
        /*0064*/ 	.short	0x0380
        /*0066*/ 	.short	0x0014


	//----- nvinfo : EIATTR_SW_WAR
	.align		4
.L_49:
        /*0068*/ 	.byte	0x04, 0x36
        /*006a*/ 	.short	(.L_51 - .L_50)
.L_50:
        /*006c*/ 	.word	0x00000008
.L_51:


//--------------------- .nv.info._Z14gpu_prefix_sumPfS_i --------------------------
	.section	.nv.info._Z14gpu_prefix_sumPfS_i,"",@"SHT_CUDA_INFO"
	.sectionflags	@""
	.align	4


	//----- nvinfo : EIATTR_CUDA_API_VERSION
	.align		4
        /*0000*/ 	.byte	0x04, 0x37
        /*0002*/ 	.short	(.L_53 - .L_52)
.L_52:
        /*0004*/ 	.word	0x00000082


	//----- nvinfo : EIATTR_KPARAM_INFO
	.align		4
.L_53:
        /*0008*/ 	.byte	0x04, 0x17
        /*000a*/ 	.short	(.L_55 - .L_54)
.L_54:
        /*000c*/ 	.word	0x00000000
        /*0010*/ 	.short	0x0002
        /*0012*/ 	.short	0x0010
        /*0014*/ 	.byte	0x00, 0xf0, 0x11, 0x00


	//----- nvinfo : EIATTR_KPARAM_INFO
	.align		4
.L_55:
        /*0018*/ 	.byte	0x04, 0x17
        /*001a*/ 	.short	(.L_57 - .L_56)
.L_56:
        /*001c*/ 	.word	0x00000000
        /*0020*/ 	.short	0x0001
        /*0022*/ 	.short	0x0008
        /*0024*/ 	.byte	0x00, 0xf5, 0x21, 0x00


	//----- nvinfo : EIATTR_KPARAM_INFO
	.align		4
.L_57:
        /*0028*/ 	.byte	0x04, 0x17
        /*002a*/ 	.short	(.L_59 - .L_58)
.L_58:
        /*002c*/ 	.word	0x00000000
        /*0030*/ 	.short	0x0000
        /*0032*/ 	.short	0x0000
        /*0034*/ 	.byte	0x00, 0xf5, 0x21, 0x00


	//----- nvinfo : EIATTR_SPARSE_MMA_MASK
	.align		4
.L_59:
        /*0038*/ 	.byte	0x03, 0x50
        /*003a*/ 	.short	0x0000


	//----- nvinfo : EIATTR_MAXREG_COUNT
	.align		4
        /*003c*/ 	.byte	0x03, 0x1b
        /*003e*/ 	.short	0x00ff


	//----- nvinfo : EIATTR_NUM_BARRIERS
	.align		4
        /*0040*/ 	.byte	0x02, 0x4c
        /*0042*/ 	.byte	0x01
	.zero		1


	//----- nvinfo : EIATTR_MERCURY_ISA_VERSION
	.align		4
        /*0044*/ 	.byte	0x03, 0x5f
        /*0046*/ 	.short	0x0101


	//----- nvinfo : EIATTR_VRC_CTA_INIT_COUNT
	.align		4
        /*0048*/ 	.byte	0x02, 0x4a
	.zero		1
	.zero		1


	//----- nvinfo : EIATTR_EXIT_INSTR_OFFSETS
	.align		4
        /*004c*/ 	.byte	0x04, 0x1c
        /*004e*/ 	.short	(.L_61 - .L_60)


	//   ....[0]....
.L_60:
        /*0050*/ 	.word	0x00000070


	//   ....[1]....
        /*0054*/ 	.word	0x00000110


	//   ....[2]....
        /*0058*/ 	.word	0x00000480


	//   ....[3]....
        /*005c*/ 	.word	0x00000570


	//----- nvinfo : EIATTR_CRS_STACK_SIZE
	.align		4
.L_61:
        /*0060*/ 	.byte	0x04, 0x1e
        /*0062*/ 	.short	(.L_63 - .L_62)
.L_62:
        /*0064*/ 	.word	0x00000000


	//----- nvinfo : EIATTR_CBANK_PARAM_SIZE
	.align		4
.L_63:
        /*0068*/ 	.byte	0x03, 0x19
        /*006a*/ 	.short	0x0014


	//----- nvinfo : EIATTR_PARAM_CBANK
	.align		4
        /*006c*/ 	.byte	0x04, 0x0a
        /*006e*/ 	.short	(.L_65 - .L_64)
	.align		4
.L_64:
        /*0070*/ 	.word	index@(.nv.constant0._Z14gpu_prefix_sumPfS_i)
        /*0074*/ 	.short	0x0380
        /*0076*/ 	.short	0x0014


	//----- nvinfo : EIATTR_SW_WAR
	.align		4
.L_65:
        /*0078*/ 	.byte	0x04, 0x36
        /*007a*/ 	.short	(.L_67 - .L_66)
.L_66:
        /*007c*/ 	.word	0x00000008
.L_67:


//--------------------- .nv.callgraph             --------------------------
	.section	.nv.callgraph,"",@"SHT_CUDA_CALLGRAPH"
	.align	4
	.sectionentsize	8
	.align		4
        /*0000*/ 	.word	0x00000000
	.align		4
        /*0004*/ 	.word	0xffffffff
	.align		4
        /*0008*/ 	.word	0x00000000
	.align		4
        /*000c*/ 	.word	0xfffffffe
	.align		4
        /*0010*/ 	.word	0x00000000
	.align		4
        /*0014*/ 	.word	0xfffffffd
	.align		4
        /*0018*/ 	.word	0x00000000
	.align		4
        /*001c*/ 	.word	0xfffffffc


//--------------------- .text._Z15gpu_gemm_globalPfS_S_iii --------------------------
	.section	.text._Z15gpu_gemm_globalPfS_S_iii,"ax",@progbits
	.align	128
        .global         _Z15gpu_gemm_globalPfS_S_iii
        .type           _Z15gpu_gemm_globalPfS_S_iii,@function
        .size           _Z15gpu_gemm_globalPfS_S_iii,(.L_x_18 - _Z15gpu_gemm_globalPfS_S_iii)
        .other          _Z15gpu_gemm_globalPfS_S_iii,@"STO_CUDA_ENTRY STV_DEFAULT"
_Z15gpu_gemm_globalPfS_S_iii:
.text._Z15gpu_gemm_globalPfS_S_iii:
[----:B------:R-:W-:Y:S01]  /*0000*/  LDC R1, c[0x0][0x37c] ;  /* 0x0000df00ff017b82 */ /* 0x000fe20000000800 */
[----:B------:R-:W0:Y:S07]  /*0010*/  S2R R5, SR_TID.Y ;  /* 0x0000000000057919 */ /* 0x000e2e0000002200 */
[----:B------:R-:W1:Y:S01]  /*0020*/  LDC R16, c[0x0][0x360] ;  /* 0x0000d800ff107b82 */ /* 0x000e620000000800 */
[----:B------:R-:W2:Y:S01]  /*0030*/  LDCU UR6, c[0x0][0x398] ;  /* 0x00007300ff0677ac */ /* 0x000ea20008000800 */
[----:B------:R-:W1:Y:S06]  /*0040*/  S2R R3, SR_TID.X ;  /* 0x0000000000037919 */ /* 0x000e6c0000002100 */
[----:B------:R-:W0:Y:S08]  /*0050*/  S2UR UR5, SR_CTAID.Y ;  /* 0x00000000000579c3 */ /* 0x000e300000002600 */
[----:B------:R-:W0:Y:S08]  /*0060*/  LDC R0, c[0x0][0x364] ;  /* 0x0000d900ff007b82 */ /* 0x000e300000000800 */
[----:B------:R-:W1:Y:S08]  /*0070*/  S2UR UR4, SR_CTAID.X ;  /* 0x00000000000479c3 */ /* 0x000e700000002500 */
[----:B------:R-:W3:Y:S01]  /*0080*/  LDC R17, c[0x0][0x3a0] ;  /* 0x0000e800ff117b82 */ /* 0x000ee20000000800 */
[----:B0-----:R-:W-:-:S05]  /*0090*/  IMAD R0, R0, UR5, R5 ;  /* 0x0000000500007c24 */ /* 0x001fca000f8e0205 */
[----:B--2---:R-:W-:Y:S01]  /*00a0*/  ISETP.GE.AND P0, PT, R0, UR6, PT ;  /* 0x0000000600007c0c */ /* 0x004fe2000bf06270 */
[----:B-1----:R-:W-:-:S05]  /*00b0*/  IMAD R16, R16, UR4, R3 ;  /* 0x0000000410107c24 */ /* 0x002fca000f8e0203 */
[----:B---3--:R-:W-:-:S13]  /*00c0*/  ISETP.GE.OR P0, PT, R16, R17, P0 ;  /* 0x000000111000720c */ /* 0x008fda0000706670 */
[----:B------:R-:W-:Y:S05]  /*00d0*/  @P0 EXIT ;  /* 0x000000000000094d */ /* 0x000fea0003800000 */
[----:B------:R-:W0:Y:S01]  /*00e0*/  LDC R19, c[0x0][0x39c] ;  /* 0x0000e700ff137b82 */ /* 0x000e220000000800 */
[----:B------:R-:W1:Y:S01]  /*00f0*/  LDCU.64 UR4, c[0x0][0x358] ;  /* 0x00006b00ff0477ac */ /* 0x000e620008000a00 */
[----:B------:R-:W-:Y:S01]  /*0100*/  HFMA2 R24, -RZ, RZ, 0, 0 ;  /* 0x00000000ff187431 */ /* 0x000fe200000001ff */
[----:B0-----:R-:W-:-:S13]  /*0110*/  ISETP.GE.AND P0, PT, R19, 0x1, PT ;  /* 0x000000011300780c */ /* 0x001fda0003f06270 */
[----:B-1----:R-:W-:Y:S05]  /*0120*/  @!P0 BRA `(.L_x_0) ;  /* 0x0000000400e08947 */ /* 0x002fea0003800000 */
[C---:B------:R-:W-:Y:S01]  /*0130*/  ISETP.GE.U32.AND P1, PT, R19.reuse, 0x8, PT ;  /* 0x000000081300780c */ /* 0x040fe20003f26070 */
[----:B------:R-:W-:Y:S01]  /*0140*/  IMAD R20, R0, R19, RZ ;  /* 0x0000001300147224 */ /* 0x000fe200078e02ff */
[----:B------:R-:W-:Y:S02]  /*0150*/  LOP3.LUT R27, R19, 0x7, RZ, 0xc0, !PT ;  /* 0x00000007131b7812 */ /* 0x000fe400078ec0ff */
[----:B------:R-:W-:Y:S02]  /*0160*/  MOV R24, RZ ;  /* 0x000000ff00187202 */ /* 0x000fe40000000f00 */
[----:B------:R-:W-:Y:S02]  /*0170*/  ISETP.NE.AND P0, PT, R27, RZ, PT ;  /* 0x000000ff1b00720c */ /* 0x000fe40003f05270 */
[----:B------:R-:W-:-:S05]  /*0180*/  MOV R21, RZ ;  /* 0x000000ff00157202 */ /* 0x000fca0000000f00 */
[----:B------:R-:W-:Y:S06]  /*0190*/  @!P1 BRA `(.L_x_1) ;  /* 0x0000000000c49947 */ /* 0x000fec0003800000 */
[----:B------:R-:W0:Y:S01]  /*01a0*/  LDC.64 R2, c[0x0][0x380] ;  /* 0x0000e000ff027b82 */ /* 0x000e220000000a00 */
[----:B------:R-:W-:Y:S02]  /*01b0*/  LOP3.LUT R21, R19, 0x7ffffff8, RZ, 0xc0, !PT ;  /* 0x7ffffff813157812 */ /* 0x000fe400078ec0ff */
[----:B------:R-:W-:Y:S02]  /*01c0*/  MOV R24, RZ ;  /* 0x000000ff00187202 */ /* 0x000fe40000000f00 */
[----:B------:R-:W-:Y:S02]  /*01d0*/  MOV R18, R16 ;  /* 0x0000001000127202 */ /* 0x000fe40000000f00 */
[----:B------:R-:W-:Y:S01]  /*01e0*/  IADD3 R22, PT, PT, -R21, RZ, RZ ;  /* 0x000000ff15167210 */ /* 0x000fe20007ffe1ff */
[----:B0-----:R-:W-:-:S03]  /*01f0*/  IMAD.WIDE.U32 R2, R20, 0x4, R2 ;  /* 0x0000000414027825 */ /* 0x001fc600078e0002 */
[----:B------:R-:W-:-:S04]  /*0200*/  IADD3 R4, P1, PT, R2, 0x10, RZ ;  /* 0x0000001002047810 */ /* 0x000fc80007f3e0ff */
[----:B------:R-:W-:-:S09]  /*0210*/  IADD3.X R5, PT, PT, RZ, R3, RZ, P1, !PT ;  /* 0x00000003ff057210 */ /* 0x000fd20000ffe4ff */
.L_x_2:
[----:B------:R-:W0:Y:S01]  /*0220*/  LDC.64 R14, c[0x0][0x388] ;  /* 0x0000e200ff0e7b82 */ /* 0x000e220000000a00 */
[----:B------:R-:W-:Y:S02]  /*0230*/  MOV R2, R4 ;  /* 0x0000000400027202 */ /* 0x000fe40000000f00 */
[----:B------:R-:W-:-:S05]  /*0240*/  MOV R3, R5 ;  /* 0x0000000500037202 */ /* 0x000fca0000000f00 */
[----:B------:R-:W2:Y:S04]  /*0250*/  LDG.E R25, desc[UR4][R2.64+-0x10] ;  /* 0xfffff00402197981 */ /* 0x000ea8000c1e1900 */
[----:B------:R-:W3:Y:S04]  /*0260*/  LDG.E R23, desc[UR4][R2.64+-0xc] ;  /* 0xfffff40402177981 */ /* 0x000ee8000c1e1900 */
[----:B------:R-:W4:Y:S04]  /*0270*/  LDG.E R29, desc[UR4][R2.64+-0x8] ;  /* 0xfffff804021d7981 */ /* 0x000f28000c1e1900 */
[----:B------:R-:W5:Y:S01]  /*0280*/  LDG.E R28, desc[UR4][R2.64+-0x4] ;  /* 0xfffffc04021c7981 */ /* 0x000f62000c1e1900 */
[----:B0-----:R-:W-:-:S05]  /*0290*/  IMAD.WIDE R14, R18, 0x4, R14 ;  /* 0x00000004120e7825 */ /* 0x001fca00078e020e */
[----:B------:R0:W2:Y:S01]  /*02a0*/  LDG.E R26, desc[UR4][R14.64] ;  /* 0x000000040e1a7981 */ /* 0x0000a2000c1e1900 */
[----:B------:R-:W-:-:S04]  /*02b0*/  IMAD.WIDE R12, R17, 0x4, R14 ;  /* 0x00000004110c7825 */ /* 0x000fc800078e020e */
[C---:B------:R-:W-:Y:S02]  /*02c0*/  IMAD.WIDE R4, R17.reuse, 0x4, R12 ;  /* 0x0000000411047825 */ /* 0x040fe400078e020c */
[----:B------:R-:W3:Y:S02]  /*02d0*/  LDG.E R12, desc[UR4][R12.64] ;  /* 0x000000040c0c7981 */ /* 0x000ee4000c1e1900 */
[C---:B------:R-:W-:Y:S02]  /*02e0*/  IMAD.WIDE R8, R17.reuse, 0x4, R4 ;  /* 0x0000000411087825 */ /* 0x040fe400078e0204 */
[----:B------:R-:W4:Y:S02]  /*02f0*/  LDG.E R4, desc[UR4][R4.64] ;  /* 0x0000000404047981 */ /* 0x000f24000c1e1900 */
[C---:B------:R-:W-:Y:S02]  /*0300*/  IMAD.WIDE R6, R17.reuse, 0x4, R8 ;  /* 0x0000000411067825 */ /* 0x040fe400078e0208 */
[----:B------:R-:W5:Y:S02]  /*0310*/  LDG.E R8, desc[UR4][R8.64] ;  /* 0x0000000408087981 */ /* 0x000f64000c1e1900 */
[----:B------:R-:W-:-:S02]  /*0320*/  IMAD.WIDE R10, R17, 0x4, R6 ;  /* 0x00000004110a7825 */ /* 0x000fc400078e0206 */
[----:B------:R-:W5:Y:S04]  /*0330*/  LDG.E R5, desc[UR4][R2.64] ;  /* 0x0000000402057981 */ /* 0x000f68000c1e1900 */
[----:B------:R-:W5:Y:S01]  /*0340*/  LDG.E R6, desc[UR4][R6.64] ;  /* 0x0000000406067981 */ /* 0x000f62000c1e1900 */
[----:B0-----:R-:W-:-:S03]  /*0350*/  IMAD.WIDE R14, R17, 0x4, R10 ;  /* 0x00000004110e7825 */ /* 0x001fc600078e020a */
[----:B------:R-:W5:Y:S04]  /*0360*/  LDG.E R10, desc[UR4][R10.64] ;  /* 0x000000040a0a7981 */ /* 0x000f68000c1e1900 */
[----:B------:R-:W5:Y:S04]  /*0370*/  LDG.E R13, desc[UR4][R14.64] ;  /* 0x000000040e0d7981 */ /* 0x000f68000c1e1900 */
[----:B------:R-:W5:Y:S04]  /*0380*/  LDG.E R7, desc[UR4][R2.64+0x4] ;  /* 0x0000040402077981 */ /* 0x000f68000c1e1900 */
[----:B------:R-:W5:Y:S01]  /*0390*/  LDG.E R9, desc[UR4][R2.64+0xc] ;  /* 0x00000c0402097981 */ /* 0x000f62000c1e1900 */
[----:B--2---:R-:W-:Y:S01]  /*03a0*/  FFMA R26, R25, R26, R24 ;  /* 0x0000001a191a7223 */ /* 0x004fe20000000018 */
[----:B------:R-:W-:-:S02]  /*03b0*/  IMAD.WIDE R24, R17, 0x4, R14 ;  /* 0x0000000411187825 */ /* 0x000fc400078e020e */
[----:B------:R-:W2:Y:S04]  /*03c0*/  LDG.E R14, desc[UR4][R2.64+0x8] ;  /* 0x00000804020e7981 */ /* 0x000ea8000c1e1900 */
[----:B------:R-:W2:Y:S01]  /*03d0*/  LDG.E R24, desc[UR4][R24.64] ;  /* 0x0000000418187981 */ /* 0x000ea2000c1e1900 */
[----:B---3--:R-:W-:Y:S01]  /*03e0*/  FFMA R12, R23, R12, R26 ;  /* 0x0000000c170c7223 */ /* 0x008fe2000000001a */
[----:B------:R-:W-:-:S03]  /*03f0*/  IADD3 R22, PT, PT, R22, 0x8, RZ ;  /* 0x0000000816167810 */ /* 0x000fc60007ffe0ff */
[----:B----4-:R-:W-:Y:S01]  /*0400*/  FFMA R29, R29, R4, R12 ;  /* 0x000000041d1d7223 */ /* 0x010fe2000000000c */
[----:B------:R-:W-:-:S03]  /*0410*/  ISETP.NE.AND P1, PT, R22, RZ, PT ;  /* 0x000000ff1600720c */ /* 0x000fc60003f25270 */
[----:B-----5:R-:W-:Y:S01]  /*0420*/  FFMA R8, R28, R8, R29 ;  /* 0x000000081c087223 */ /* 0x020fe2000000001d */
[----:B------:R-:W-:-:S03]  /*0430*/  IADD3 R4, P2, PT, R2, 0x20, RZ ;  /* 0x0000002002047810 */ /* 0x000fc60007f5e0ff */
[----:B------:R-:W-:Y:S01]  /*0440*/  FFMA R6, R5, R6, R8 ;  /* 0x0000000605067223 */ /* 0x000fe20000000008 */
[----:B------:R-:W-:Y:S02]  /*0450*/  IADD3.X R5, PT, PT, RZ, R3, RZ, P2, !PT ;  /* 0x00000003ff057210 */ /* 0x000fe400017fe4ff */
[----:B------:R-:W-:Y:S01]  /*0460*/  LEA R18, R17, R18, 0x3 ;  /* 0x0000001211127211 */ /* 0x000fe200078e18ff */
[----:B------:R-:W-:-:S04]  /*0470*/  FFMA R7, R7, R10, R6 ;  /* 0x0000000a07077223 */ /* 0x000fc80000000006 */
[----:B--2---:R-:W-:-:S04]  /*0480*/  FFMA R14, R14, R13, R7 ;  /* 0x0000000d0e0e7223 */ /* 0x004fc80000000007 */
[----:B------:R-:W-:Y:S01]  /*0490*/  FFMA R24, R9, R24, R14 ;  /* 0x0000001809187223 */ /* 0x000fe2000000000e */
[----:B------:R-:W-:Y:S06]  /*04a0*/  @P1 BRA `(.L_x_2) ;  /* 0xfffffffc005c1947 */ /* 0x000fec000383ffff */
.L_x_1:
[----:B------:R-:W-:Y:S05]  /*04b0*/  @!P0 BRA `(.L_x_0) ;  /* 0x0000000000fc8947 */ /* 0x000fea0003800000 */
[----:B------:R-:W-:Y:S02]  /*04c0*/  ISETP.GE.U32.AND P1, PT, R27, 0x4, PT ;  /* 0x000000041b00780c */ /* 0x000fe40003f26070 */
[----:B------:R-:W-:-:S04]  /*04d0*/  LOP3.LUT R14, R19, 0x3, RZ, 0xc0, !PT ;  /* 0x00000003130e7812 */ /* 0x000fc800078ec0ff */
[----:B------:R-:W-:-:S07]  /*04e0*/  ISETP.NE.AND P0, PT, R14, RZ, PT ;  /* 0x000000ff0e00720c */ /* 0x000fce0003f05270 */
[----:B------:R-:W-:Y:S06]  /*04f0*/  @!P1 BRA `(.L_x_3) ;  /* 0x00000000006c9947 */ /* 0x000fec0003800000 */
[----:B------:R-:W0:Y:S01]  /*0500*/  LDC.64 R4, c[0x0][0x388] ;  /* 0x0000e200ff047b82 */ /* 0x000e220000000a00 */
[----:B------:R-:W1:Y:S01]  /*0510*/  LDCU.64 UR6, c[0x0][0x380] ;  /* 0x00007000ff0677ac */ /* 0x000e620008000a00 */
[----:B------:R-:W-:Y:S01]  /*0520*/  IMAD R7, R21, R17, R16 ;  /* 0x0000001115077224 */ /* 0x000fe200078e0210 */
[CC--:B------:R-:W-:Y:S02]  /*0530*/  IADD3 R3, PT, PT, R20.reuse, R21.reuse, RZ ;  /* 0x0000001514037210 */ /* 0x0c0fe40007ffe0ff */
[----:B------:R-:W-:-:S03]  /*0540*/  IADD3 R8, P1, PT, R20, R21, RZ ;  /* 0x0000001514087210 */ /* 0x000fc60007f3e0ff */
[----:B------:R-:W2:Y:S01]  /*0550*/  LDC.64 R12, c[0x0][0x380] ;  /* 0x0000e000ff0c7b82 */ /* 0x000ea20000000a00 */
[----:B0-----:R-:W-:-:S04]  /*0560*/  IMAD.WIDE R4, R7, 0x4, R4 ;  /* 0x0000000407047825 */ /* 0x001fc800078e0204 */
[----:B------:R-:W-:Y:S02]  /*0570*/  IMAD.WIDE R6, R17, 0x4, R4 ;  /* 0x0000000411067825 */ /* 0x000fe400078e0204 */
[----:B------:R-:W3:Y:S02]  /*0580*/  LDG.E R4, desc[UR4][R4.64] ;  /* 0x0000000404047981 */ /* 0x000ee4000c1e1900 */
[----:B--2---:R-:W-:Y:S01]  /*0590*/  IMAD.WIDE.U32 R12, R3, 0x4, R12 ;  /* 0x00000004030c7825 */ /* 0x004fe200078e000c */
[----:B------:R-:W-:Y:S02]  /*05a0*/  IADD3.X R3, PT, PT, RZ, RZ, RZ, P1, !PT ;  /* 0x000000ffff037210 */ /* 0x000fe40000ffe4ff */
[----:B-1----:R-:W-:-:S03]  /*05b0*/  LEA R2, P1, R8, UR6, 0x2 ;  /* 0x0000000608027c11 */ /* 0x002fc6000f8210ff */
[----:B------:R-:W3:Y:S01]  /*05c0*/  LDG.E R13, desc[UR4][R12.64] ;  /* 0x000000040c0d7981 */ /* 0x000ee2000c1e1900 */
[----:B------:R-:W-:Y:S01]  /*05d0*/  LEA.HI.X R3, R8, UR7, R3, 0x2, P1 ;  /* 0x0000000708037c11 */ /* 0x000fe200088f1403 */
[C---:B------:R-:W-:Y:S02]  /*05e0*/  IMAD.WIDE R8, R17.reuse, 0x4, R6 ;  /* 0x0000000411087825 */ /* 0x040fe400078e0206 */
[----:B------:R-:W2:Y:S04]  /*05f0*/  LDG.E R6, desc[UR4][R6.64] ;  /* 0x0000000406067981 */ /* 0x000ea8000c1e1900 */
[----:B------:R-:W2:Y:S01]  /*0600*/  LDG.E R15, desc[UR4][R2.64+0x4] ;  /* 0x00000404020f7981 */ /* 0x000ea2000c1e1900 */
[----:B------:R-:W-:-:S03]  /*0610*/  IMAD.WIDE R10, R17, 0x4, R8 ;  /* 0x00000004110a7825 */ /* 0x000fc600078e0208 */
[----:B------:R-:W4:Y:S04]  /*0620*/  LDG.E R22, desc[UR4][R8.64] ;  /* 0x0000000408167981 */ /* 0x000f28000c1e1900 */
[----:B------:R-:W4:Y:S04]  /*0630*/  LDG.E R18, desc[UR4][R2.64+0x8] ;  /* 0x0000080402127981 */ /* 0x000f28000c1e1900 */
[----:B------:R-:W5:Y:S04]  /*0640*/  LDG.E R26, desc[UR4][R2.64+0xc] ;  /* 0x00000c04021a7981 */ /* 0x000f68000c1e1900 */
[----:B------:R-:W5:Y:S01]  /*0650*/  LDG.E R10, desc[UR4][R10.64] ;  /* 0x000000040a0a7981 */ /* 0x000f62000c1e1900 */
[----:B------:R-:W-:Y:S01]  /*0660*/  IADD3 R21, PT, PT, R21, 0x4, RZ ;  /* 0x0000000415157810 */ /* 0x000fe20007ffe0ff */
[----:B---3--:R-:W-:-:S04]  /*0670*/  FFMA R24, R13, R4, R24 ;  /* 0x000000040d187223 */ /* 0x008fc80000000018 */
[----:B--2---:R-:W-:-:S04]  /*0680*/  FFMA R15, R15, R6, R24 ;  /* 0x000000060f0f7223 */ /* 0x004fc80000000018 */
[----:B----4-:R-:W-:-:S04]  /*0690*/  FFMA R15, R18, R22, R15 ;  /* 0x00000016120f7223 */ /* 0x010fc8000000000f */
[----:B-----5:R-:W-:-:S07]  /*06a0*/  FFMA R24, R26, R10, R15 ;  /* 0x0000000a1a187223 */ /* 0x020fce000000000f */
.L_x_3:
[----:B------:R-:W-:Y:S05]  /*06b0*/  @!P0 BRA `(.L_x_0) ;  /* 0x00000000007c8947 */ /* 0x000fea0003800000 */
[----:B------:R-:W-:Y:S01]  /*06c0*/  ISETP.NE.AND P1, PT, R14, 0x1, PT ;  /* 0x000000010e00780c */ /* 0x000fe20003f25270 */
[----:B------:R-:W0:Y:S01]  /*06d0*/  LDC.64 R10, c[0x0][0x380] ;  /* 0x0000e000ff0a7b82 */ /* 0x000e220000000a00 */
[----:B------:R-:W-:-:S04]  /*06e0*/  LOP3.LUT R19, R19, 0x1, RZ, 0xc0, !PT ;  /* 0x0000000113137812 */ /* 0x000fc800078ec0ff */
[----:B------:R-:W-:-:S03]  /*06f0*/  ISETP.NE.U32.AND P0, PT, R19, 0x1, PT ;  /* 0x000000011300780c */ /* 0x000fc60003f05070 */
[----:B------:R-:W1:Y:S04]  /*0700*/  LDC.64 R8, c[0x0][0x388] ;  /* 0x0000e200ff087b82 */ /* 0x000e680000000a00 */
[CC--:B------:R-:W-:Y:S02]  /*0710*/  @P1 IADD3 R13, PT, PT, R20.reuse, R21.reuse, RZ ;  /* 0x00000015140d1210 */ /* 0x0c0fe40007ffe0ff */
[----:B------:R-:W-:Y:S02]  /*0720*/  @P1 IADD3 R12, P2, PT, R20, R21, RZ ;  /* 0x00000015140c1210 */ /* 0x000fe40007f5e0ff */
[----:B------:R-:W2:Y:S02]  /*0730*/  @P1 LDC.64 R2, c[0x0][0x380] ;  /* 0x0000e000ff021b82 */ /* 0x000ea40000000a00 */
[----:B------:R-:W-:-:S06]  /*0740*/  @P1 IADD3.X R14, PT, PT, RZ, RZ, RZ, P2, !PT ;  /* 0x000000ffff0e1210 */ /* 0x000fcc00017fe4ff */
[----:B------:R-:W3:Y:S01]  /*0750*/  LDC.64 R4, c[0x0][0x380] ;  /* 0x0000e000ff047b82 */ /* 0x000ee20000000a00 */
[----:B0-----:R-:W-:-:S04]  /*0760*/  @P1 IMAD.WIDE.U32 R10, R13, 0x4, R10 ;  /* 0x000000040d0a1825 */ /* 0x001fc800078e000a */
[C---:B------:R-:W-:Y:S01]  /*0770*/  @P1 IMAD R13, R21.reuse, R17, R16 ;  /* 0x00000011150d1224 */ /* 0x040fe200078e0210 */
[----:B------:R-:W-:Y:S01]  /*0780*/  @P1 IADD3 R21, PT, PT, R21, 0x2, RZ ;  /* 0x0000000215151810 */ /* 0x000fe20007ffe0ff */
[----:B------:R-:W4:Y:S01]  /*0790*/  @P1 LDG.E R11, desc[UR4][R10.64] ;  /* 0x000000040a0b1981 */ /* 0x000f22000c1e1900 */
[----:B------:R-:W0:Y:S01]  /*07a0*/  LDC.64 R6, c[0x0][0x388] ;  /* 0x0000e200ff067b82 */ /* 0x000e220000000a00 */
[----:B-1----:R-:W-:Y:S01]  /*07b0*/  @P1 IMAD.WIDE R8, R13, 0x4, R8 ;  /* 0x000000040d081825 */ /* 0x002fe200078e0208 */
[----:B------:R-:W-:Y:S02]  /*07c0*/  @!P0 IADD3 R15, PT, PT, R20, R21, RZ ;  /* 0x00000015140f8210 */ /* 0x000fe40007ffe0ff */
[----:B--2---:R-:W-:Y:S01]  /*07d0*/  @P1 LEA R2, P2, R12, R2, 0x2 ;  /* 0x000000020c021211 */ /* 0x004fe200078410ff */
[----:B------:R-:W-:-:S03]  /*07e0*/  @!P0 IMAD R21, R21, R17, R16 ;  /* 0x0000001115158224 */ /* 0x000fc600078e0210 */
[----:B------:R-:W-:Y:S01]  /*07f0*/  @P1 LEA.HI.X R3, R12, R3, R14, 0x2, P2 ;  /* 0x000000030c031211 */ /* 0x000fe200010f140e */
[----:B------:R-:W-:Y:S01]  /*0800*/  @P1 IMAD.WIDE R12, R17, 0x4, R8 ;  /* 0x00000004110c1825 */ /* 0x000fe200078e0208 */
[----:B------:R-:W4:Y:S03]  /*0810*/  @P1 LDG.E R14, desc[UR4][R8.64] ;  /* 0x00000004080e1981 */ /* 0x000f26000c1e1900 */
[----:B---3--:R-:W-:Y:S01]  /*0820*/  @!P0 IMAD.WIDE.U32 R4, R15, 0x4, R4 ;  /* 0x000000040f048825 */ /* 0x008fe200078e0004 */
[----:B------:R-:W2:Y:S04]  /*0830*/  @P1 LDG.E R2, desc[UR4][R2.64+0x4] ;  /* 0x0000040402021981 */ /* 0x000ea8000c1e1900 */
[----:B------:R-:W2:Y:S01]  /*0840*/  @P1 LDG.E R12, desc[UR4][R12.64] ;  /* 0x000000040c0c1981 */ /* 0x000ea2000c1e1900 */
[----:B0-----:R-:W-:-:S03]  /*0850*/  @!P0 IMAD.WIDE R6, R21, 0x4, R6 ;  /* 0x0000000415068825 */ /* 0x001fc600078e0206 */
[----:B------:R-:W3:Y:S04]  /*0860*/  @!P0 LDG.E R5, desc[UR4][R4.64] ;  /* 0x0000000404058981 */ /* 0x000ee8000c1e1900 */
[----:B------:R-:W3:Y:S01]  /*0870*/  @!P0 LDG.E R6, desc[UR4][R6.64] ;  /* 0x0000000406068981 */ /* 0x000ee2000c1e1900 */
[----:B----4-:R-:W-:-:S04]  /*0880*/  @P1 FFMA R11, R11, R14, R24 ;  /* 0x0000000e0b0b1223 */ /* 0x010fc80000000018 */
[----:B--2---:R-:W-:-:S04]  /*0890*/  @P1 FFMA R24, R2, R12, R11 ;  /* 0x0000000c02181223 */ /* 0x004fc8000000000b */
[----:B---3--:R-:W-:-:S07]  /*08a0*/  @!P0 FFMA R24, R5, R6, R24 ;  /* 0x0000000605188223 */ /* 0x008fce0000000018 */
.L_x_0:
[----:B------:R-:W0:Y:S01]  /*08b0*/  LDC.64 R2, c[0x0][0x390] ;  /* 0x0000e400ff027b82 */ /* 0x000e220000000a00 */
[----:B------:R-:W-:-:S04]  /*08c0*/  IMAD R17, R0, R17, R16 ;  /* 0x0000001100117224 */ /* 0x000fc800078e0210 */
[----:B0-----:R-:W-:-:S05]  /*08d0*/  IMAD.WIDE R2, R17, 0x4, R2 ;  /* 0x0000000411027825 */ /* 0x001fca00078e0202 */
[----:B------:R-:W-:Y:S01]  /*08e0*/  STG.E desc[UR4][R2.64], R24 ;  /* 0x0000001802007986 */ /* 0x000fe2000c101904 */
[----:B------:R-:W-:Y:S05]  /*08f0*/  EXIT ;  /* 0x000000000000794d */ /* 0x000fea0003800000 */
.L_x_4:
[----:B------:R-:W-:-:S00]  /*0900*/  BRA `(.L_x_4) ;  /* 0xfffffffc00fc7947 */ /* 0x000fc0000383ffff */
[----:B------:R-:W-:-:S00]  /*0910*/  NOP ;  /* 0x0000000000007918 */ /* 0x000fc00000000000 */
        /* <DEDUP_REMOVED lines=14> */
.L_x_18:


//--------------------- .text._Z21gpu_prefix_sum_sharedPfS_i --------------------------
	.section	.text._Z21gpu_prefix_sum_sharedPfS_i,"ax",@progbits
	.align	128
        .global         _Z21gpu_prefix_sum_sharedPfS_i
        .type           _Z21gpu_prefix_sum_sharedPfS_i,@function
        .size           _Z21gpu_prefix_sum_sharedPfS_i,(.L_x_19 - _Z21gpu_prefix_sum_sharedPfS_i)
        .other          _Z21gpu_prefix_sum_sharedPfS_i,@"STO_CUDA_ENTRY STV_DEFAULT"
_Z21gpu_prefix_sum_sharedPfS_i:
.text._Z21gpu_prefix_sum_sharedPfS_i:
[----:B------:R-:W-:Y:S01]  /*0000*/  LDC R1, c[0x0][0x37c] ;  /* 0x0000df00ff017b82 */ /* 0x000fe20000000800 */
[----:B------:R-:W0:Y:S07]  /*0010*/  S2R R9, SR_TID.X ;  /* 0x0000000000097919 */ /* 0x000e2e0000002100 */
[----:B------:R-:W0:Y:S01]  /*0020*/  S2UR UR4, SR_CTAID.X ;  /* 0x00000000000479c3 */ /* 0x000e220000002500 */
[----:B------:R-:W1:Y:S01]  /*0030*/  LDCU UR5, c[0x0][0x390] ;  /* 0x00007200ff0577ac */ /* 0x000e620008000800 */
[----:B------:R-:W2:Y:S06]  /*0040*/  LDCU.64 UR6, c[0x0][0x358] ;  /* 0x00006b00ff0677ac */ /* 0x000eac0008000a00 */
[----:B------:R-:W0:Y:S02]  /*0050*/  LDC R4, c[0x0][0x360] ;  /* 0x0000d800ff047b82 */ /* 0x000e240000000800 */
[----:B0-----:R-:W-:-:S05]  /*0060*/  IMAD R5, R4, UR4, R9 ;  /* 0x0000000404057c24 */ /* 0x001fca000f8e0209 */
[----:B-1----:R-:W-:-:S13]  /*0070*/  ISETP.GE.AND P0, PT, R5, UR5, PT ;  /* 0x0000000505007c0c */ /* 0x002fda000bf06270 */
[----:B------:R-:W0:Y:S02]  /*0080*/  @!P0 LDC.64 R2, c[0x0][0x380] ;  /* 0x0000e000ff028b82 */ /* 0x000e240000000a00 */
[----:B0-----:R-:W-:-:S06]  /*0090*/  @!P0 IMAD.WIDE R2, R5, 0x4, R2 ;  /* 0x0000000405028825 */ /* 0x001fcc00078e0202 */
[----:B--2---:R-:W2:Y:S01]  /*00a0*/  @!P0 LDG.E R3, desc[UR6][R2.64] ;  /* 0x0000000602038981 */ /* 0x004ea2000c1e1900 */
[----:B------:R-:W0:Y:S01]  /*00b0*/  S2UR UR5, SR_CgaCtaId ;  /* 0x00000000000579c3 */ /* 0x000e220000008800 */
[----:B------:R-:W-:Y:S01]  /*00c0*/  UMOV UR4, 0x400 ;  /* 0x0000040000047882 */ /* 0x000fe20000000000 */
[----:B------:R-:W-:Y:S01]  /*00d0*/  ISETP.GE.U32.AND P1, PT, R4, 0x2, PT ;  /* 0x000000020400780c */ /* 0x000fe20003f26070 */
[----:B0-----:R-:W-:-:S06]  /*00e0*/  ULEA UR4, UR5, UR4, 0x18 ;  /* 0x0000000405047291 */ /* 0x001fcc000f8ec0ff */
[----:B------:R-:W-:-:S05]  /*00f0*/  LEA R0, R9, UR4, 0x2 ;  /* 0x0000000409007c11 */ /* 0x000fca000f8e10ff */
[----:B--2---:R0:W-:Y:S04]  /*0100*/  @!P0 STS [R0], R3 ;  /* 0x0000000300008388 */ /* 0x0041e80000000800 */
[----:B------:R0:W-:Y:S01]  /*0110*/  @P0 STS [R0], RZ ;  /* 0x000000ff00000388 */ /* 0x0001e20000000800 */
[----:B------:R-:W-:Y:S06]  /*0120*/  BAR.SYNC.DEFER_BLOCKING 0x0 ;  /* 0x0000000000007b1d */ /* 0x000fec0000010000 */
[----:B------:R-:W-:Y:S05]  /*0130*/  @!P1 BRA `(.L_x_5) ;  /* 0x0000000000389947 */ /* 0x000fea0003800000 */
[----:B------:R-:W-:-:S05]  /*0140*/  UMOV UR5, 0x1 ;  /* 0x0000000100057882 */ /* 0x000fca0000000000 */
.L_x_6:
[----:B------:R-:W-:Y:S01]  /*0150*/  ISETP.GE.U32.AND P0, PT, R9, UR5, PT ;  /* 0x0000000509007c0c */ /* 0x000fe2000bf06070 */
[----:B------:R-:W-:-:S12]  /*0160*/  IMAD.MOV.U32 R2, RZ, RZ, RZ ;  /* 0x000000ffff027224 */ /* 0x000fd800078e00ff */
[----:B0-----:R-:W-:Y:S01]  /*0170*/  @P0 VIADD R3, R9, -UR5 ;  /* 0x8000000509030c36 */ /* 0x001fe20008000000 */
[----:B------:R-:W-:-:S04]  /*0180*/  USHF.L.U32 UR5, UR5, 0x1, URZ ;  /* 0x0000000105057899 */ /* 0x000fc800080006ff */
[----:B------:R-:W-:-:S05]  /*0190*/  @P0 LEA R3, R3, UR4, 0x2 ;  /* 0x0000000403030c11 */ /* 0x000fca000f8e10ff */
[----:B------:R-:W-:Y:S01]  /*01a0*/  @P0 LDS R2, [R3] ;  /* 0x0000000003020984 */ /* 0x000fe20000000800 */
[----:B------:R-:W-:Y:S06]  /*01b0*/  BAR.SYNC.DEFER_BLOCKING 0x0 ;  /* 0x0000000000007b1d */ /* 0x000fec0000010000 */
[----:B------:R-:W0:Y:S02]  /*01c0*/  @P0 LDS R7, [R0] ;  /* 0x0000000000070984 */ /* 0x000e240000000800 */
[----:B0-----:R-:W-:-:S05]  /*01d0*/  @P0 FADD R7, R7, R2 ;  /* 0x0000000207070221 */ /* 0x001fca0000000000 */
[----:B------:R1:W-:Y:S01]  /*01e0*/  @P0 STS [R0], R7 ;  /* 0x0000000700000388 */ /* 0x0003e20000000800 */
[----:B------:R-:W-:Y:S01]  /*01f0*/  BAR.SYNC.DEFER_BLOCKING 0x0 ;  /* 0x0000000000007b1d */ /* 0x000fe20000010000 */
[----:B------:R-:W-:-:S13]  /*0200*/  ISETP.LE.U32.AND P0, PT, R4, UR5, PT ;  /* 0x0000000504007c0c */ /* 0x000fda000bf03070 */
[----:B-1----:R-:W-:Y:S05]  /*0210*/  @!P0 BRA `(.L_x_6) ;  /* 0xfffffffc00cc8947 */ /* 0x002fea000383ffff */
.L_x_5:
[----:B------:R-:W1:Y:S02]  /*0220*/  LDCU UR4, c[0x0][0x390] ;  /* 0x00007200ff0477ac */ /* 0x000e640008000800 */
[----:B-1----:R-:W-:-:S13]  /*0230*/  ISETP.GE.U32.AND P0, PT, R9, UR4, PT ;  /* 0x0000000409007c0c */ /* 0x002fda000bf06070 */
[----:B------:R-:W-:Y:S05]  /*0240*/  @P0 EXIT ;  /* 0x000000000000094d */ /* 0x000fea0003800000 */
[----:B------:R-:W1:Y:S01]  /*0250*/  LDS R7, [R0] ;  /* 0x0000000000077984 */ /* 0x000e620000000800 */
[----:B0-----:R-:W0:Y:S02]  /*0260*/  LDC.64 R2, c[0x0][0x388] ;  /* 0x0000e200ff027b82 */ /* 0x001e240000000a00 */
[----:B0-----:R-:W-:-:S05]  /*0270*/  IMAD.WIDE R2, R5, 0x4, R2 ;  /* 0x0000000405027825 */ /* 0x001fca00078e0202 */
[----:B-1----:R-:W-:Y:S01]  /*0280*/  STG.E desc[UR6][R2.64], R7 ;  /* 0x0000000702007986 */ /* 0x002fe2000c101906 */
[----:B------:R-:W-:Y:S05]  /*0290*/  EXIT ;  /* 0x000000000000794d */ /* 0x000fea0003800000 */
.L_x_7:
        /* <DEDUP_REMOVED lines=14> */
.L_x_19:


//--------------------- .text._Z14gpu_prefix_sumPfS_i --------------------------
	.section	.text._Z14gpu_prefix_sumPfS_i,"ax",@progbits
	.align	128
        .global         _Z14gpu_prefix_sumPfS_i
        .type           _Z14gpu_prefix_sumPfS_i,@function
        .size           _Z14gpu_prefix_sumPfS_i,(.L_x_20 - _Z14gpu_prefix_sumPfS_i)
        .other          _Z14gpu_prefix_sumPfS_i,@"STO_CUDA_ENTRY STV_DEFAULT"
_Z14gpu_prefix_sumPfS_i:
.text._Z14gpu_prefix_sumPfS_i:
[----:B------:R-:W-:Y:S01]  /*0000*/  LDC R1, c[0x0][0x37c] ;  /* 0x0000df00ff017b82 */ /* 0x000fe20000000800 */
[----:B------:R-:W0:Y:S07]  /*0010*/  S2R R3, SR_TID.X ;  /* 0x0000000000037919 */ /* 0x000e2e0000002100 */
[----:B------:R-:W0:Y:S08]  /*0020*/  S2UR UR4, SR_CTAID.X ;  /* 0x00000000000479c3 */ /* 0x000e300000002500 */
[----:B------:R-:W0:Y:S08]  /*0030*/  LDC R0, c[0x0][0x360] ;  /* 0x0000d800ff007b82 */ /* 0x000e300000000800 */
[----:B------:R-:W1:Y:S01]  /*0040*/  LDC R9, c[0x0][0x390] ;  /* 0x0000e400ff097b82 */ /* 0x000e620000000800 */
[----:B0-----:R-:W-:-:S05]  /*0050*/  IMAD R0, R0, UR4, R3 ;  /* 0x0000000400007c24 */ /* 0x001fca000f8e0203 */
[----:B-1----:R-:W-:-:S13]  /*0060*/  ISETP.GE.AND P0, PT, R0, R9, PT ;  /* 0x000000090000720c */ /* 0x002fda0003f06270 */
[----:B------:R-:W-:Y:S05]  /*0070*/  @P0 EXIT ;  /* 0x000000000000094d */ /* 0x000fea0003800000 */
[----:B------:R-:W0:Y:S01]  /*0080*/  LDC.64 R2, c[0x0][0x380] ;  /* 0x0000e000ff027b82 */ /* 0x000e220000000a00 */
[----:B------:R-:W1:Y:S07]  /*0090*/  LDCU.64 UR4, c[0x0][0x358] ;  /* 0x00006b00ff0477ac */ /* 0x000e6e0008000a00 */
[----:B------:R-:W2:Y:S01]  /*00a0*/  LDC.64 R4, c[0x0][0x388] ;  /* 0x0000e200ff047b82 */ /* 0x000ea20000000a00 */
[----:B0-----:R-:W-:-:S05]  /*00b0*/  IMAD.WIDE R2, R0, 0x4, R2 ;  /* 0x0000000400027825 */ /* 0x001fca00078e0202 */
[----:B-1----:R-:W3:Y:S01]  /*00c0*/  LDG.E R7, desc[UR4][R2.64] ;  /* 0x0000000402077981 */ /* 0x002ee2000c1e1900 */
[----:B------:R-:W-:Y:S01]  /*00d0*/  ISETP.GE.AND P0, PT, R9, 0x2, PT ;  /* 0x000000020900780c */ /* 0x000fe20003f06270 */
[----:B--2---:R-:W-:-:S05]  /*00e0*/  IMAD.WIDE R4, R0, 0x4, R4 ;  /* 0x0000000400047825 */ /* 0x004fca00078e0204 */
[----:B---3--:R0:W-:Y:S01]  /*00f0*/  STG.E desc[UR4][R4.64], R7 ;  /* 0x0000000704007986 */ /* 0x0081e2000c101904 */
[----:B------:R-:W-:Y:S06]  /*0100*/  BAR.SYNC.DEFER_BLOCKING 0x0 ;  /* 0x0000000000007b1d */ /* 0x000fec0000010000 */
[----:B------:R-:W-:Y:S05]  /*0110*/  @!P0 EXIT ;  /* 0x000000000000894d */ /* 0x000fea0003800000 */
[C---:B------:R-:W-:Y:S02]  /*0120*/  VIADD R6, R9.reuse, 0xfffffffe ;  /* 0xfffffffe09067836 */ /* 0x040fe40000000000 */
[----:B------:R-:W-:Y:S02]  /*0130*/  VIADD R8, R9, 0xffffffff ;  /* 0xffffffff09087836 */ /* 0x000fe40000000000 */
[----:B------:R-:W-:Y:S01]  /*0140*/  HFMA2 R9, -RZ, RZ, 0, 5.9604644775390625e-08 ;  /* 0x00000001ff097431 */ /* 0x000fe200000001ff */
[----:B------:R-:W-:Y:S02]  /*0150*/  ISETP.GE.U32.AND P0, PT, R6, 0x3, PT ;  /* 0x000000030600780c */ /* 0x000fe40003f06070 */
[----:B------:R-:W-:-:S11]  /*0160*/  LOP3.LUT R10, R8, 0x3, RZ, 0xc0, !PT ;  /* 0x00000003080a7812 */ /* 0x000fd600078ec0ff */
[----:B------:R-:W-:Y:S05]  /*0170*/  @!P0 BRA `(.L_x_8) ;  /* 0x0000000000bc8947 */ /* 0x000fea0003800000 */
[----:B0-----:R-:W0:Y:S01]  /*0180*/  LDC.64 R6, c[0x0][0x380] ;  /* 0x0000e000ff067b82 */ /* 0x001e220000000a00 */
[----:B------:R-:W-:Y:S01]  /*0190*/  LOP3.LUT R11, R8, 0xfffffffc, RZ, 0xc0, !PT ;  /* 0xfffffffc080b7812 */ /* 0x000fe200078ec0ff */
[----:B------:R-:W-:Y:S02]  /*01a0*/  IMAD.MOV.U32 R12, RZ, RZ, RZ ;  /* 0x000000ffff0c7224 */ /* 0x000fe400078e00ff */
[----:B------:R-:W-:-:S07]  /*01b0*/  IMAD.MOV.U32 R13, RZ, RZ, R0 ;  /* 0x000000ffff0d7224 */ /* 0x000fce00078e0000 */
.L_x_15:
[----:B------:R-:W-:Y:S01]  /*01c0*/  IADD3 R19, PT, PT, R12, 0x1, RZ ;  /* 0x000000010c137810 */ /* 0x000fe20007ffe0ff */
[----:B------:R-:W-:-:S03]  /*01d0*/  VIADD R9, R13, 0xffffffff ;  /* 0xffffffff0d097836 */ /* 0x000fc60000000000 */
[----:B------:R-:W-:Y:S01]  /*01e0*/  ISETP.GE.AND P0, PT, R0, R19, PT ;  /* 0x000000130000720c */ /* 0x000fe20003f06270 */
[----:B0-----:R-:W-:-:S12]  /*01f0*/  IMAD.WIDE R8, R9, 0x4, R6 ;  /* 0x0000000409087825 */ /* 0x001fd800078e0206 */
[----:B--2---:R-:W2:Y:S04]  /*0200*/  @P0 LDG.E R14, desc[UR4][R4.64] ;  /* 0x00000004040e0981 */ /* 0x004ea8000c1e1900 */
[----:B-1-3--:R-:W2:Y:S01]  /*0210*/  @P0 LDG.E R15, desc[UR4][R8.64] ;  /* 0x00000004080f0981 */ /* 0x00aea2000c1e1900 */
[----:B------:R-:W-:Y:S01]  /*0220*/  ISETP.GT.AND P1, PT, R0, R19, PT ;  /* 0x000000130000720c */ /* 0x000fe20003f24270 */
[----:B------:R-:W-:Y:S01]  /*0230*/  BSSY.RECONVERGENT B0, `(.L_x_9) ;  /* 0x000000b000007945 */ /* 0x000fe20003800200 */
[----:B------:R-:W-:-:S04]  /*0240*/  IADD3 R17, PT, PT, R12, 0x3, RZ ;  /* 0x000000030c117810 */ /* 0x000fc80007ffe0ff */
[----:B------:R-:W-:Y:S01]  /*0250*/  ISETP.GE.AND P2, PT, R0, R17, PT ;  /* 0x000000110000720c */ /* 0x000fe20003f46270 */
[----:B--2---:R-:W-:-:S05]  /*0260*/  @P0 FADD R15, R14, R15 ;  /* 0x0000000f0e0f0221 */ /* 0x004fca0000000000 */
[----:B------:R0:W-:Y:S01]  /*0270*/  @P0 STG.E desc[UR4][R4.64], R15 ;  /* 0x0000000f04000986 */ /* 0x0001e2000c101904 */
[----:B------:R-:W-:Y:S06]  /*0280*/  BAR.SYNC.DEFER_BLOCKING 0x0 ;  /* 0x0000000000007b1d */ /* 0x000fec0000010000 */
[----:B------:R-:W-:Y:S05]  /*0290*/  @!P1 BRA `(.L_x_10) ;  /* 0x0000000000109947 */ /* 0x000fea0003800000 */
[----:B------:R-:W2:Y:S04]  /*02a0*/  LDG.E R14, desc[UR4][R4.64] ;  /* 0x00000004040e7981 */ /* 0x000ea8000c1e1900 */
[----:B0-----:R-:W2:Y:S02]  /*02b0*/  LDG.E R15, desc[UR4][R8.64+-0x4] ;  /* 0xfffffc04080f7981 */ /* 0x001ea4000c1e1900 */
[----:B--2---:R-:W-:-:S05]  /*02c0*/  FADD R15, R14, R15 ;  /* 0x0000000f0e0f7221 */ /* 0x004fca0000000000 */
[----:B------:R1:W-:Y:S02]  /*02d0*/  STG.E desc[UR4][R4.64], R15 ;  /* 0x0000000f04007986 */ /* 0x0003e4000c101904 */
.L_x_10:
[----:B------:R-:W-:Y:S05]  /*02e0*/  BSYNC.RECONVERGENT B0 ;  /* 0x0000000000007941 */ /* 0x000fea0003800200 */
.L_x_9:
[----:B------:R-:W-:Y:S06]  /*02f0*/  BAR.SYNC.DEFER_BLOCKING 0x0 ;  /* 0x0000000000007b1d */ /* 0x000fec0000010000 */
[----:B------:R-:W-:Y:S04]  /*0300*/  BSSY.RECONVERGENT B0, `(.L_x_11) ;  /* 0x0000006000007945 */ /* 0x000fe80003800200 */
[----:B------:R-:W-:Y:S05]  /*0310*/  @!P2 BRA `(.L_x_12) ;  /* 0x000000000010a947 */ /* 0x000fea0003800000 */
[----:B------:R-:W2:Y:S04]  /*0320*/  LDG.E R14, desc[UR4][R4.64] ;  /* 0x00000004040e7981 */ /* 0x000ea8000c1e1900 */
[----:B01----:R-:W2:Y:S02]  /*0330*/  LDG.E R15, desc[UR4][R8.64+-0x8] ;  /* 0xfffff804080f7981 */ /* 0x003ea4000c1e1900 */
[----:B--2---:R-:W-:-:S05]  /*0340*/  FADD R15, R14, R15 ;  /* 0x0000000f0e0f7221 */ /* 0x004fca0000000000 */
[----:B------:R2:W-:Y:S02]  /*0350*/  STG.E desc[UR4][R4.64], R15 ;  /* 0x0000000f04007986 */ /* 0x0005e4000c101904 */
.L_x_12:
[----:B------:R-:W-:Y:S05]  /*0360*/  BSYNC.RECONVERGENT B0 ;  /* 0x0000000000007941 */ /* 0x000fea0003800200 */
.L_x_11:
[----:B------:R-:W-:Y:S01]  /*0370*/  VIADD R14, R12, 0x4 ;  /* 0x000000040c0e7836 */ /* 0x000fe20000000000 */
[----:B------:R-:W-:Y:S04]  /*0380*/  BAR.SYNC.DEFER_BLOCKING 0x0 ;  /* 0x0000000000007b1d */ /* 0x000fe80000010000 */
[----:B------:R-:W-:Y:S02]  /*0390*/  ISETP.GE.AND P0, PT, R0, R14, PT ;  /* 0x0000000e0000720c */ /* 0x000fe40003f06270 */
[----:B------:R-:W-:Y:S11]  /*03a0*/  BSSY.RECONVERGENT B0, `(.L_x_13) ;  /* 0x0000006000007945 */ /* 0x000ff60003800200 */
[----:B------:R-:W-:Y:S05]  /*03b0*/  @!P0 BRA `(.L_x_14) ;  /* 0x0000000000108947 */ /* 0x000fea0003800000 */
[----:B------:R-:W0:Y:S04]  /*03c0*/  LDG.E R9, desc[UR4][R8.64+-0xc] ;  /* 0xfffff40408097981 */ /* 0x000e28000c1e1900 */
[----:B------:R-:W0:Y:S02]  /*03d0*/  LDG.E R12, desc[UR4][R4.64] ;  /* 0x00000004040c7981 */ /* 0x000e24000c1e1900 */
[----:B012---:R-:W-:-:S05]  /*03e0*/  FADD R15, R12, R9 ;  /* 0x000000090c0f7221 */ /* 0x007fca0000000000 */
[----:B------:R3:W-:Y:S02]  /*03f0*/  STG.E desc[UR4][R4.64], R15 ;  /* 0x0000000f04007986 */ /* 0x0007e4000c101904 */
.L_x_14:
[----:B------:R-:W-:Y:S05]  /*0400*/  BSYNC.RECONVERGENT B0 ;  /* 0x0000000000007941 */ /* 0x000fea0003800200 */
.L_x_13:
[----:B------:R-:W-:Y:S01]  /*0410*/  BAR.SYNC.DEFER_BLOCKING 0x0 ;  /* 0x0000000000007b1d */ /* 0x000fe20000010000 */
[----:B------:R-:W-:Y:S01]  /*0420*/  ISETP.NE.AND P0, PT, R14, R11, PT ;  /* 0x0000000b0e00720c */ /* 0x000fe20003f05270 */
[----:B------:R-:W-:Y:S01]  /*0430*/  IMAD.MOV.U32 R12, RZ, RZ, R14 ;  /* 0x000000ffff0c7224 */ /* 0x000fe200078e000e */
[----:B------:R-:W-:-:S11]  /*0440*/  IADD3 R13, PT, PT, R13, -0x4, RZ ;  /* 0xfffffffc0d0d7810 */ /* 0x000fd60007ffe0ff */
[----:B------:R-:W-:Y:S05]  /*0450*/  @P0 BRA `(.L_x_15) ;  /* 0xfffffffc00580947 */ /* 0x000fea000383ffff */
[----:B------:R-:W-:-:S07]  /*0460*/  IADD3 R9, PT, PT, R12, 0x1, RZ ;  /* 0x000000010c097810 */ /* 0x000fce0007ffe0ff */
.L_x_8:
[----:B------:R-:W-:-:S13]  /*0470*/  ISETP.NE.AND P0, PT, R10, RZ, PT ;  /* 0x000000ff0a00720c */ /* 0x000fda0003f05270 */
[----:B------:R-:W-:Y:S05]  /*0480*/  @!P0 EXIT ;  /* 0x000000000000894d */ /* 0x000fea0003800000 */
[----:B------:R-:W-:-:S07]  /*0490*/  IMAD.MOV R10, RZ, RZ, -R10 ;  /* 0x000000ffff0a7224 */ /* 0x000fce00078e0a0a */
.L_x_16:
[----:B------:R-:W-:-:S13]  /*04a0*/  ISETP.GE.AND P0, PT, R0, R9, PT ;  /* 0x000000090000720c */ /* 0x000fda0003f06270 */
[----:B0-----:R-:W-:Y:S01]  /*04b0*/  @P0 IMAD.WIDE R6, R9, 0x4, RZ ;  /* 0x0000000409060825 */ /* 0x001fe200078e02ff */
[----:B------:R-:W4:Y:S02]  /*04c0*/  @P0 LDG.E R8, desc[UR4][R4.64] ;  /* 0x0000000404080981 */ /* 0x000f24000c1e1900 */
[----:B------:R-:W-:-:S04]  /*04d0*/  @P0 IADD3 R6, P1, PT, R2, -R6, RZ ;  /* 0x8000000602060210 */ /* 0x000fc80007f3e0ff */
[----:B------:R-:W-:-:S06]  /*04e0*/  @P0 IADD3.X R7, PT, PT, R3, ~R7, RZ, P1, !PT ;  /* 0x8000000703070210 */ /* 0x000fcc0000ffe4ff */
[----:B------:R-:W4:Y:S01]  /*04f0*/  @P0 LDG.E R7, desc[UR4][R6.64] ;  /* 0x0000000406070981 */ /* 0x000f22000c1e1900 */
[----:B------:R-:W-:Y:S01]  /*0500*/  VIADD R10, R10, 0x1 ;  /* 0x000000010a0a7836 */ /* 0x000fe20000000000 */
[----:B------:R-:W-:Y:S01]  /*0510*/  IADD3 R9, PT, PT, R9, 0x1, RZ ;  /* 0x0000000109097810 */ /* 0x000fe20007ffe0ff */
[----:B----4-:R-:W-:-:S05]  /*0520*/  @P0 FADD R11, R8, R7 ;  /* 0x00000007080b0221 */ /* 0x010fca0000000000 */
[----:B------:R4:W-:Y:S01]  /*0530*/  @P0 STG.E desc[UR4][R4.64], R11 ;  /* 0x0000000b04000986 */ /* 0x0009e2000c101904 */
[----:B------:R-:W-:Y:S01]  /*0540*/  BAR.SYNC.DEFER_BLOCKING 0x0 ;  /* 0x0000000000007b1d */ /* 0x000fe20000010000 */
[----:B------:R-:W-:-:S13]  /*0550*/  ISETP.NE.AND P0, PT, R10, RZ, PT ;  /* 0x000000ff0a00720c */ /* 0x000fda0003f05270 */
[----:B----4-:R-:W-:Y:S05]  /*0560*/  @P0 BRA `(.L_x_16) ;  /* 0xfffffffc00cc0947 */ /* 0x010fea000383ffff */
[----:B------:R-:W-:Y:S05]  /*0570*/  EXIT ;  /* 0x000000000000794d */ /* 0x000fea0003800000 */
.L_x_17:
        /* <DEDUP_REMOVED lines=16> */
.L_x_20:


//--------------------- .nv.shared._Z15gpu_gemm_globalPfS_S_iii --------------------------
	.section	.nv.shared._Z15gpu_gemm_globalPfS_S_iii,"aw",@nobits
	.sectionflags	@""
	.align	16
	.zero		1024


//--------------------- .nv.shared.reserved.0     --------------------------
	.section	.nv.shared.reserved.0,"aw",@nobits
	.weak		__nv_reservedSMEM_offset_0_alias
	.size		__nv_reservedSMEM_offset_0_alias, 0, 64
	.other		__nv_reservedSMEM_offset_0_alias,@"STO_CUDA_RESERVED_SHARED STV_DEFAULT"
__nv_reservedSMEM_offset_0_alias:
	.zero		0
	.zero		64


//--------------------- .nv.shared._Z21gpu_prefix_sum_sharedPfS_i --------------------------
	.section	.nv.shared._Z21gpu_prefix_sum_sharedPfS_i,"aw",@nobits
	.sectionflags	@""
	.align	16
	.zero		1024


//--------------------- .nv.shared._Z14gpu_prefix_sumPfS_i --------------------------
	.section	.nv.shared._Z14gpu_prefix_sumPfS_i,"aw",@nobits
	.sectionflags	@""
	.align	16
	.zero		1024


//--------------------- .nv.constant0._Z15gpu_gemm_globalPfS_S_iii --------------------------
	.section	.nv.constant0._Z15gpu_gemm_globalPfS_S_iii,"a",@progbits
	.sectionflags	@""
	.align	4
.nv.constant0._Z15gpu_gemm_globalPfS_S_iii:
	.zero		932


//--------------------- .nv.constant0._Z21gpu_prefix_sum_sharedPfS_i --------------------------
	.section	.nv.constant0._Z21gpu_prefix_sum_sharedPfS_i,"a",@progbits
	.sectionflags	@""
	.align	4
.nv.constant0._Z21gpu_prefix_sum_sharedPfS_i:
	.zero		916


//--------------------- .nv.constant0._Z14gpu_prefix_sumPfS_i --------------------------
	.section	.nv.constant0._Z14gpu_prefix_sumPfS_i,"a",@progbits
	.sectionflags	@""
	.align	4
.nv.constant0._Z14gpu_prefix_sumPfS_i:
	.zero		916


//--------------------- SYMBOLS --------------------------

	.type		.nv.reservedSmem.offset0,@object
	.size		.nv.reservedSmem.offset0,0x4
	.type		.nv.reservedSmem.cap,@object
	.size		.nv.reservedSmem.cap,0x4
